//
// Generated by NVIDIA NVVM Compiler
//
// Compiler Build ID: CL-36424714
// Cuda compilation tools, release 13.0, V13.0.88
// Based on NVVM 20.0.0
//

.version 9.0
.target sm_100
.address_size 64

	// .globl	_Z12matMulKernelPfS_S_i

.visible .entry _Z12matMulKernelPfS_S_i(
	.param .u64 .ptr .align 1 _Z12matMulKernelPfS_S_i_param_0,
	.param .u64 .ptr .align 1 _Z12matMulKernelPfS_S_i_param_1,
	.param .u64 .ptr .align 1 _Z12matMulKernelPfS_S_i_param_2,
	.param .u32 _Z12matMulKernelPfS_S_i_param_3
)
{
	.reg .pred 	%p<10>;
	.reg .b32 	%r<40>;
	.reg .b32 	%f<67>;
	.reg .b64 	%rd<67>;

	ld.param.u64 	%rd14, [_Z12matMulKernelPfS_S_i_param_0];
	ld.param.u64 	%rd15, [_Z12matMulKernelPfS_S_i_param_1];
	ld.param.u32 	%r18, [_Z12matMulKernelPfS_S_i_param_3];
	cvta.to.global.u64 	%rd1, %rd15;
	cvta.to.global.u64 	%rd2, %rd14;
	mov.u32 	%r19, %ctaid.y;
	shl.b32 	%r20, %r19, 4;
	mov.u32 	%r21, %tid.y;
	add.s32 	%r1, %r20, %r21;
	mov.u32 	%r22, %ctaid.x;
	shl.b32 	%r23, %r22, 4;
	mov.u32 	%r24, %tid.x;
	add.s32 	%r2, %r23, %r24;
	max.s32 	%r25, %r1, %r2;
	setp.ge.s32 	%p1, %r25, %r18;
	@%p1 bra 	$L__BB0_13;
	mul.lo.s32 	%r3, %r18, %r1;
	and.b32  	%r4, %r18, 7;
	setp.lt.u32 	%p2, %r18, 8;
	mov.f32 	%f66, 0f00000000;
	mov.b32 	%r38, 0;
	@%p2 bra 	$L__BB0_4;
	and.b32  	%r38, %r18, 2147483640;
	neg.s32 	%r36, %r38;
	mul.wide.s32 	%rd16, %r18, 4;
	add.s64 	%rd3, %rd1, %rd16;
	shl.b32 	%r7, %r18, 3;
	mul.wide.s32 	%rd17, %r18, 8;
	add.s64 	%rd4, %rd1, %rd17;
	mul.wide.s32 	%rd18, %r18, 12;
	add.s64 	%rd5, %rd1, %rd18;
	mul.wide.s32 	%rd19, %r18, 16;
	add.s64 	%rd6, %rd1, %rd19;
	mul.wide.s32 	%rd20, %r18, 20;
	add.s64 	%rd7, %rd1, %rd20;
	mul.wide.s32 	%rd21, %r18, 24;
	add.s64 	%rd8, %rd1, %rd21;
	mul.wide.s32 	%rd22, %r18, 28;
	add.s64 	%rd9, %rd1, %rd22;
	mul.wide.u32 	%rd23, %r3, 4;
	add.s64 	%rd24, %rd23, %rd2;
	add.s64 	%rd66, %rd24, 16;
	mov.f32 	%f66, 0f00000000;
	mov.u32 	%r35, %r2;
$L__BB0_3:
	.pragma "nounroll";
	mul.wide.s32 	%rd25, %r35, 4;
	add.s64 	%rd26, %rd3, %rd25;
	add.s64 	%rd27, %rd4, %rd25;
	add.s64 	%rd28, %rd5, %rd25;
	add.s64 	%rd29, %rd6, %rd25;
	add.s64 	%rd30, %rd7, %rd25;
	add.s64 	%rd31, %rd8, %rd25;
	add.s64 	%rd32, %rd9, %rd25;
	add.s64 	%rd33, %rd1, %rd25;
	ld.global.f32 	%f16, [%rd66+-16];
	ld.global.f32 	%f17, [%rd33];
	fma.rn.f32 	%f18, %f16, %f17, %f66;
	ld.global.f32 	%f19, [%rd66+-12];
	ld.global.f32 	%f20, [%rd26];
	fma.rn.f32 	%f21, %f19, %f20, %f18;
	ld.global.f32 	%f22, [%rd66+-8];
	ld.global.f32 	%f23, [%rd27];
	fma.rn.f32 	%f24, %f22, %f23, %f21;
	ld.global.f32 	%f25, [%rd66+-4];
	ld.global.f32 	%f26, [%rd28];
	fma.rn.f32 	%f27, %f25, %f26, %f24;
	ld.global.f32 	%f28, [%rd66];
	ld.global.f32 	%f29, [%rd29];
	fma.rn.f32 	%f30, %f28, %f29, %f27;
	ld.global.f32 	%f31, [%rd66+4];
	ld.global.f32 	%f32, [%rd30];
	fma.rn.f32 	%f33, %f31, %f32, %f30;
	ld.global.f32 	%f34, [%rd66+8];
	ld.global.f32 	%f35, [%rd31];
	fma.rn.f32 	%f36, %f34, %f35, %f33;
	ld.global.f32 	%f37, [%rd66+12];
	ld.global.f32 	%f38, [%rd32];
	fma.rn.f32 	%f66, %f37, %f38, %f36;
	add.s32 	%r36, %r36, 8;
	add.s32 	%r35, %r35, %r7;
	add.s64 	%rd66, %rd66, 32;
	setp.ne.s32 	%p3, %r36, 0;
	@%p3 bra 	$L__BB0_3;
$L__BB0_4:
	setp.eq.s32 	%p4, %r4, 0;
	@%p4 bra 	$L__BB0_12;
	and.b32  	%r13, %r18, 3;
	setp.lt.u32 	%p5, %r4, 4;
	@%p5 bra 	$L__BB0_7;
	add.s32 	%r27, %r38, %r3;
	mul.wide.u32 	%rd34, %r27, 4;
	add.s64 	%rd35, %rd2, %rd34;
	ld.global.f32 	%f40, [%rd35];
	mad.lo.s32 	%r28, %r38, %r18, %r2;
	mul.wide.s32 	%rd36, %r28, 4;
	add.s64 	%rd37, %rd1, %rd36;
	ld.global.f32 	%f41, [%rd37];
	fma.rn.f32 	%f42, %f40, %f41, %f66;
	cvt.u64.u32 	%rd38, %r3;
	cvt.u64.u32 	%rd39, %r38;
	add.s64 	%rd40, %rd39, %rd38;
	shl.b64 	%rd41, %rd40, 2;
	add.s64 	%rd42, %rd2, %rd41;
	ld.global.f32 	%f43, [%rd42+4];
	mul.wide.s32 	%rd43, %r18, 4;
	add.s64 	%rd44, %rd37, %rd43;
	ld.global.f32 	%f44, [%rd44];
	fma.rn.f32 	%f45, %f43, %f44, %f42;
	ld.global.f32 	%f46, [%rd42+8];
	add.s64 	%rd45, %rd44, %rd43;
	ld.global.f32 	%f47, [%rd45];
	fma.rn.f32 	%f48, %f46, %f47, %f45;
	ld.global.f32 	%f49, [%rd42+12];
	add.s64 	%rd46, %rd45, %rd43;
	ld.global.f32 	%f50, [%rd46];
	fma.rn.f32 	%f66, %f49, %f50, %f48;
	add.s32 	%r38, %r38, 4;
$L__BB0_7:
	setp.eq.s32 	%p6, %r13, 0;
	@%p6 bra 	$L__BB0_12;
	setp.eq.s32 	%p7, %r13, 1;
	@%p7 bra 	$L__BB0_10;
	add.s32 	%r29, %r38, %r3;
	mul.wide.u32 	%rd47, %r29, 4;
	add.s64 	%rd48, %rd2, %rd47;
	ld.global.f32 	%f52, [%rd48];
	mad.lo.s32 	%r30, %r38, %r18, %r2;
	mul.wide.s32 	%rd49, %r30, 4;
	add.s64 	%rd50, %rd1, %rd49;
	ld.global.f32 	%f53, [%rd50];
	fma.rn.f32 	%f54, %f52, %f53, %f66;
	cvt.u64.u32 	%rd51, %r3;
	cvt.u64.u32 	%rd52, %r38;
	add.s64 	%rd53, %rd52, %rd51;
	shl.b64 	%rd54, %rd53, 2;
	add.s64 	%rd55, %rd2, %rd54;
	ld.global.f32 	%f55, [%rd55+4];
	mul.wide.s32 	%rd56, %r18, 4;
	add.s64 	%rd57, %rd50, %rd56;
	ld.global.f32 	%f56, [%rd57];
	fma.rn.f32 	%f66, %f55, %f56, %f54;
	add.s32 	%r38, %r38, 2;
$L__BB0_10:
	and.b32  	%r31, %r18, 1;
	setp.eq.b32 	%p8, %r31, 1;
	not.pred 	%p9, %p8;
	@%p9 bra 	$L__BB0_12;
	add.s32 	%r32, %r38, %r3;
	mul.wide.u32 	%rd58, %r32, 4;
	add.s64 	%rd59, %rd2, %rd58;
	ld.global.f32 	%f57, [%rd59];
	mad.lo.s32 	%r33, %r38, %r18, %r2;
	mul.wide.s32 	%rd60, %r33, 4;
	add.s64 	%rd61, %rd1, %rd60;
	ld.global.f32 	%f58, [%rd61];
	fma.rn.f32 	%f66, %f57, %f58, %f66;
$L__BB0_12:
	ld.param.u64 	%rd65, [_Z12matMulKernelPfS_S_i_param_2];
	add.s32 	%r34, %r3, %r2;
	cvta.to.global.u64 	%rd62, %rd65;
	mul.wide.s32 	%rd63, %r34, 4;
	add.s64 	%rd64, %rd62, %rd63;
	st.global.f32 	[%rd64], %f66;
$L__BB0_13:
	ret;

}


// ===== COMPILED SASS (sm_100) =====

	.target	sm_100

	.elftype	@"ET_EXEC"


//--------------------- .note.nv.tkinfo           --------------------------
	.section	.note.nv.tkinfo,"",@"SHT_NOTE"
	.sectionflags	@"SHF_NOTE_NV_TKINFO"
	.tkinfo
        /*0018*/ 	.word	0x00000002
        /*0030*/ 	.string	""
        /*0030*/ 	.string	"ptxas"
        /*0030*/ 	.string	"Cuda compilation tools, release 13.0, V13.0.88"
        /*0030*/ 	.string	"Build cuda_13.0.r13.0/compiler.36424714_0"
        /*0030*/ 	.string	"-arch sm_100 -m 64 "



//--------------------- .note.nv.cuinfo           --------------------------
	.section	.note.nv.cuinfo,"",@"SHT_NOTE"
	.sectionflags	@"SHF_NOTE_NV_CUINFO"
        /*0018*/ 	.short	0x0002
        /*001a*/ 	.short	0x0064
        /*001c*/ 	.short	0x0082
	.zero		2


//--------------------- .nv.info                  --------------------------
	.section	.nv.info,"",@"SHT_CUDA_INFO"
	.align	4


	//----- nvinfo : EIATTR_REGCOUNT
	.align		4
        /*0000*/ 	.byte	0x04, 0x2f
        /*0002*/ 	.short	(.L_1 - .L_0)
	.align		4
.L_0:
        /*0004*/ 	.word	index@(_Z12matMulKernelPfS_S_i)
        /*0008*/ 	.word	0x0000001e


	//----- nvinfo : EIATTR_FRAME_SIZE
	.align		4
.L_1:
        /*000c*/ 	.byte	0x04, 0x11
        /*000e*/ 	.short	(.L_3 - .L_2)
	.align		4
.L_2:
        /*0010*/ 	.word	index@(_Z12matMulKernelPfS_S_i)
        /*0014*/ 	.word	0x00000000


	//----- nvinfo : EIATTR_MIN_STACK_SIZE
	.align		4
.L_3:
        /*0018*/ 	.byte	0x04, 0x12
        /*001a*/ 	.short	(.L_5 - .L_4)
	.align		4
.L_4:
        /*001c*/ 	.word	index@(_Z12matMulKernelPfS_S_i)
        /*0020*/ 	.word	0x00000000
.L_5:


//--------------------- .nv.compat                --------------------------
	.section	.nv.compat,"",@"SHT_CUDA_COMPAT_INFO"
	.align	4
        /*0000*/ 	.byte	0x02, 0x09, 0x00, 0x00, 0x02, 0x02, 0x01, 0x00, 0x02, 0x05, 0x05, 0x00, 0x03, 0x07, 0x01, 0x01
        /*0010*/ 	.byte	0x02, 0x03, 0x00, 0x00, 0x02, 0x06, 0x01, 0x00, 0x04, 0x0b, 0x08, 0x00, 0x09, 0x00, 0x00, 0x00
        /*0020*/ 	.byte	0x00, 0x00, 0x00, 0x00


//--------------------- .nv.info._Z12matMulKernelPfS_S_i --------------------------
	.section	.nv.info._Z12matMulKernelPfS_S_i,"",@"SHT_CUDA_INFO"
	.sectionflags	@""
	.align	4


	//----- nvinfo : EIATTR_CUDA_API_VERSION
	.align		4
        /*0000*/ 	.byte	0x04, 0x37
        /*0002*/ 	.short	(.L_7 - .L_6)
.L_6:
        /*0004*/ 	.word	0x00000082


	//----- nvinfo : EIATTR_KPARAM_INFO
	.align		4
.L_7:
        /*0008*/ 	.byte	0x04, 0x17
        /*000a*/ 	.short	(.L_9 - .L_8)
.L_8:
        /*000c*/ 	.word	0x00000000
        /*0010*/ 	.short	0x0003
        /*0012*/ 	.short	0x0018
        /*0014*/ 	.byte	0x00, 0xf0, 0x11, 0x00


	//----- nvinfo : EIATTR_KPARAM_INFO
	.align		4
.L_9:
        /*0018*/ 	.byte	0x04, 0x17
        /*001a*/ 	.short	(.L_11 - .L_10)
.L_10:
        /*001c*/ 	.word	0x00000000
        /*0020*/ 	.short	0x0002
        /*0022*/ 	.short	0x0010
        /*0024*/ 	.byte	0x00, 0xf5, 0x21, 0x00


	//----- nvinfo : EIATTR_KPARAM_INFO
	.align		4
.L_11:
        /*0028*/ 	.byte	0x04, 0x17
        /*002a*/ 	.short	(.L_13 - .L_12)
.L_12:
        /*002c*/ 	.word	0x00000000
        /*0030*/ 	.short	0x0001
        /*0032*/ 	.short	0x0008
        /*0034*/ 	.byte	0x00, 0xf5, 0x21, 0x00


	//----- nvinfo : EIATTR_KPARAM_INFO
	.align		4
.L_13:
        /*0038*/ 	.byte	0x04, 0x17
        /*003a*/ 	.short	(.L_15 - .L_14)
.L_14:
        /*003c*/ 	.word	0x00000000
        /*0040*/ 	.short	0x0000
        /*0042*/ 	.short	0x0000
        /*0044*/ 	.byte	0x00, 0xf5, 0x21, 0x00


	//----- nvinfo : EIATTR_SPARSE_MMA_MASK
	.align		4
.L_15:
        /*0048*/ 	.byte	0x03, 0x50
        /*004a*/ 	.short	0x0000


	//----- nvinfo : EIATTR_MAXREG_COUNT
	.align		4
        /*004c*/ 	.byte	0x03, 0x1b
        /*004e*/ 	.short	0x00ff


	//----- nvinfo : EIATTR_MERCURY_ISA_VERSION
	.align		4
        /*0050*/ 	.byte	0x03, 0x5f
        /*0052*/ 	.short	0x0101


	//----- nvinfo : EIATTR_VRC_CTA_INIT_COUNT
	.align		4
        /*0054*/ 	.byte	0x02, 0x4a
	.zero		1
	.zero		1


	//----- nvinfo : EIATTR_EXIT_INSTR_OFFSETS
	.align		4
        /*0058*/ 	.byte	0x04, 0x1c
        /*005a*/ 	.short	(.L_17 - .L_16)


	//   ....[0]....
.L_16:
        /*005c*/ 	.word	0x000000a0


	//   ....[1]....
        /*0060*/ 	.word	0x00000a70


	//----- nvinfo : EIATTR_CBANK_PARAM_SIZE
	.align		4
.L_17:
        /*0064*/ 	.byte	0x03, 0x19
        /*0066*/ 	.short	0x001c


	//----- nvinfo : EIATTR_PARAM_CBANK
	.align		4
        /*0068*/ 	.byte	0x04, 0x0a
        /*006a*/ 	.short	(.L_19 - .L_18)
	.align		4
.L_18:
        /*006c*/ 	.word	index@(.nv.constant0._Z12matMulKernelPfS_S_i)
        /*0070*/ 	.short	0x0380
        /*0072*/ 	.short	0x001c


	//----- nvinfo : EIATTR_SW_WAR
	.align		4
.L_19:
        /*0074*/ 	.byte	0x04, 0x36
        /*0076*/ 	.short	(.L_21 - .L_20)
.L_20:
        /*0078*/ 	.word	0x00000008
.L_21:


//--------------------- .nv.callgraph             --------------------------
	.section	.nv.callgraph,"",@"SHT_CUDA_CALLGRAPH"
	.align	4
	.sectionentsize	8
	.align		4
        /*0000*/ 	.word	0x00000000
	.align		4
        /*0004*/ 	.word	0xffffffff
	.align		4
        /*0008*/ 	.word	0x00000000
	.align		4
        /*000c*/ 	.word	0xfffffffe
	.align		4
        /*0010*/ 	.word	0x00000000
	.align		4
        /*0014*/ 	.word	0xfffffffd
	.align		4
        /*0018*/ 	.word	0x00000000
	.align		4
        /*001c*/ 	.word	0xfffffffc


//--------------------- .text._Z12matMulKernelPfS_S_i --------------------------
	.section	.text._Z12matMulKernelPfS_S_i,"ax",@progbits
	.align	128
        .global         _Z12matMulKernelPfS_S_i
        .type           _Z12matMulKernelPfS_S_i,@function
        .size           _Z12matMulKernelPfS_S_i,(.L_x_5 - _Z12matMulKernelPfS_S_i)
        .other          _Z12matMulKernelPfS_S_i,@"STO_CUDA_ENTRY STV_DEFAULT"
_Z12matMulKernelPfS_S_i:
.text._Z12matMulKernelPfS_S_i:
[----:B------:R-:W-:Y:S01]  /*0000*/  LDC R1, c[0x0][0x37c] ;  /* 0x0000df00ff017b82 */ /* 0x000fe20000000800 */
[----:B------:R-:W0:Y:S01]  /*0010*/  S2R R13, SR_CTAID.Y ;  /* 0x00000000000d7919 */ /* 0x000e220000002600 */
[----:B------:R-:W1:Y:S01]  /*0020*/  LDCU UR20, c[0x0][0x398] ;  /* 0x00007300ff1477ac */ /* 0x000e620008000800 */
[----:B------:R-:W0:Y:S01]  /*0030*/  S2R R0, SR_TID.Y ;  /* 0x0000000000007919 */ /* 0x000e220000002200 */
[----:B------:R-:W2:Y:S01]  /*0040*/  S2R R2, SR_CTAID.X ;  /* 0x0000000000027919 */ /* 0x000ea20000002500 */
[----:B------:R-:W2:Y:S01]  /*0050*/  S2R R3, SR_TID.X ;  /* 0x0000000000037919 */ /* 0x000ea20000002100 */
[----:B0-----:R-:W-:Y:S02]  /*0060*/  LEA R13, R13, R0, 0x4 ;  /* 0x000000000d0d7211 */ /* 0x001fe400078e20ff */
[----:B--2---:R-:W-:-:S04]  /*0070*/  LEA R0, R2, R3, 0x4 ;  /* 0x0000000302007211 */ /* 0x004fc800078e20ff */
[----:B------:R-:W-:-:S04]  /*0080*/  VIMNMX R2, PT, PT, R13, R0, !PT ;  /* 0x000000000d027248 */ /* 0x000fc80007fe0100 */
[----:B-1----:R-:W-:-:S13]  /*0090*/  ISETP.GE.AND P0, PT, R2, UR20, PT ;  /* 0x0000001402007c0c */ /* 0x002fda000bf06270 */
[----:B------:R-:W-:Y:S05]  /*00a0*/  @P0 EXIT ;  /* 0x000000000000094d */ /* 0x000fea0003800000 */
[----:B------:R-:W-:Y:S01]  /*00b0*/  UISETP.GE.U32.AND UP0, UPT, UR20, 0x8, UPT ;  /* 0x000000081400788c */ /* 0x000fe2000bf06070 */
[----:B------:R-:W-:Y:S02]  /*00c0*/  HFMA2 R12, -RZ, RZ, 0, 0 ;  /* 0x00000000ff0c7431 */ /* 0x000fe400000001ff */
[----:B------:R-:W-:Y:S01]  /*00d0*/  IMAD R13, R13, UR20, RZ ;  /* 0x000000140d0d7c24 */ /* 0x000fe2000f8e02ff */
[----:B------:R-:W-:Y:S01]  /*00e0*/  UMOV UR4, URZ ;  /* 0x000000ff00047c82 */ /* 0x000fe20008000000 */
[----:B------:R-:W0:Y:S04]  /*00f0*/  LDCU.64 UR18, c[0x0][0x358] ;  /* 0x00006b00ff1277ac */ /* 0x000e280008000a00 */
[----:B------:R-:W-:Y:S05]  /*0100*/  BRA.U !UP0, `(.L_x_0) ;  /* 0x0000000508047547 */ /* 0x000fea000b800000 */
[----:B------:R-:W1:Y:S01]  /*0110*/  LDCU.128 UR24, c[0x0][0x380] ;  /* 0x00007000ff1877ac */ /* 0x000e620008000c00 */
[----:B------:R-:W-:Y:S02]  /*0120*/  MOV R12, RZ ;  /* 0x000000ff000c7202 */ /* 0x000fe40000000f00 */
[----:B------:R-:W-:Y:S01]  /*0130*/  MOV R14, R0 ;  /* 0x00000000000e7202 */ /* 0x000fe20000000f00 */
[----:B------:R-:W-:-:S04]  /*0140*/  ULOP3.LUT UR4, UR20, 0x7ffffff8, URZ, 0xc0, !UPT ;  /* 0x7ffffff814047892 */ /* 0x000fc8000f8ec0ff */
[----:B------:R-:W-:Y:S01]  /*0150*/  UIADD3 UR5, UPT, UPT, -UR4, URZ, URZ ;  /* 0x000000ff04057290 */ /* 0x000fe2000fffe1ff */
[----:B-1----:R-:W-:Y:S01]  /*0160*/  MOV R2, UR24 ;  /* 0x0000001800027c02 */ /* 0x002fe20008000f00 */
[----:B------:R-:W-:Y:S01]  /*0170*/  IMAD.U32 R3, RZ, RZ, UR25 ;  /* 0x00000019ff037e24 */ /* 0x000fe2000f8e00ff */
[----:B------:R-:W-:Y:S02]  /*0180*/  UIMAD.WIDE UR6, UR20, 0x8, UR26 ;  /* 0x00000008140678a5 */ /* 0x000fe4000f8e021a */
[----:B------:R-:W-:Y:S01]  /*0190*/  UIMAD.WIDE UR8, UR20, 0xc, UR26 ;  /* 0x0000000c140878a5 */ /* 0x000fe2000f8e021a */
[----:B------:R-:W-:Y:S01]  /*01a0*/  IMAD.WIDE.U32 R2, R13, 0x4, R2 ;  /* 0x000000040d027825 */ /* 0x000fe200078e0002 */
[----:B------:R-:W-:Y:S02]  /*01b0*/  UIMAD.WIDE UR10, UR20, 0x10, UR26 ;  /* 0x00000010140a78a5 */ /* 0x000fe4000f8e021a */
[----:B------:R-:W-:Y:S01]  /*01c0*/  UIMAD.WIDE UR12, UR20, 0x14, UR26 ;  /* 0x00000014140c78a5 */ /* 0x000fe2000f8e021a */
[----:B------:R-:W-:Y:S01]  /*01d0*/  IADD3 R2, P0, PT, R2, 0x10, RZ ;  /* 0x0000001002027810 */ /* 0x000fe20007f1e0ff */
[----:B------:R-:W-:-:S02]  /*01e0*/  UIMAD.WIDE UR14, UR20, 0x18, UR26 ;  /* 0x00000018140e78a5 */ /* 0x000fc4000f8e021a */
[----:B------:R-:W-:Y:S01]  /*01f0*/  UIMAD.WIDE UR16, UR20, 0x1c, UR26 ;  /* 0x0000001c141078a5 */ /* 0x000fe2000f8e021a */
[----:B------:R-:W-:-:S11]  /*0200*/  IADD3.X R3, PT, PT, RZ, R3, RZ, P0, !PT ;  /* 0x00000003ff037210 */ /* 0x000fd600007fe4ff */
.L_x_1:
[----:B------:R-:W-:Y:S01]  /*0210*/  UIMAD.WIDE UR22, UR20, 0x4, UR26 ;  /* 0x00000004141678a5 */ /* 0x000fe2000f8e021a */
[----:B------:R-:W-:Y:S01]  /*0220*/  MOV R23, 0x4 ;  /* 0x0000000400177802 */ /* 0x000fe20000000f00 */
[----:B------:R-:W-:Y:S01]  /*0230*/  HFMA2 R25, -RZ, RZ, 0, 2.384185791015625e-07 ;  /* 0x00000004ff197431 */ /* 0x000fe200000001ff */
[----:B0-----:R-:W2:Y:S03]  /*0240*/  LDG.E R21, desc[UR18][R2.64+-0x10] ;  /* 0xfffff01202157981 */ /* 0x001ea6000c1e1900 */
[----:B------:R-:W-:Y:S01]  /*0250*/  IMAD.WIDE R22, R14, R23, UR26 ;  /* 0x0000001a0e167e25 */ /* 0x000fe2000f8e0217 */
[----:B------:R-:W-:-:S03]  /*0260*/  MOV R9, UR23 ;  /* 0x0000001700097c02 */ /* 0x000fc60008000f00 */
[----:B------:R-:W-:Y:S01]  /*0270*/  HFMA2 R5, -RZ, RZ, 0, 2.384185791015625e-07 ;  /* 0x00000004ff057431 */ /* 0x000fe200000001ff */
[----:B------:R-:W-:Y:S01]  /*0280*/  MOV R11, 0x4 ;  /* 0x00000004000b7802 */ /* 0x000fe20000000f00 */
[----:B------:R-:W-:Y:S01]  /*0290*/  IMAD.U32 R8, RZ, RZ, UR22 ;  /* 0x00000016ff087e24 */ /* 0x000fe2000f8e00ff */
[----:B------:R-:W3:Y:S03]  /*02a0*/  LDG.E R19, desc[UR18][R2.64+-0xc] ;  /* 0xfffff41202137981 */ /* 0x000ee6000c1e1900 */
[C---:B------:R-:W-:Y:S01]  /*02b0*/  IMAD.WIDE R8, R14.reuse, 0x4, R8 ;  /* 0x000000040e087825 */ /* 0x040fe200078e0208 */
[----:B------:R-:W2:Y:S03]  /*02c0*/  LDG.E R22, desc[UR18][R22.64] ;  /* 0x0000001216167981 */ /* 0x000ea6000c1e1900 */
[C---:B------:R-:W-:Y:S01]  /*02d0*/  IMAD.WIDE R24, R14.reuse, R25, UR6 ;  /* 0x000000060e187e25 */ /* 0x040fe2000f8e0219 */
[----:B------:R0:W3:Y:S03]  /*02e0*/  LDG.E R20, desc[UR18][R8.64] ;  /* 0x0000001208147981 */ /* 0x0000e6000c1e1900 */
[----:B------:R-:W-:Y:S01]  /*02f0*/  IMAD.WIDE R10, R14, R11, UR8 ;  /* 0x000000080e0a7e25 */ /* 0x000fe2000f8e020b */
[----:B------:R-:W4:Y:S04]  /*0300*/  LDG.E R18, desc[UR18][R24.64] ;  /* 0x0000001218127981 */ /* 0x000f28000c1e1900 */
[----:B------:R-:W4:Y:S01]  /*0310*/  LDG.E R17, desc[UR18][R2.64+-0x8] ;  /* 0xfffff81202117981 */ /* 0x000f22000c1e1900 */
[----:B------:R-:W-:-:S02]  /*0320*/  IMAD.MOV.U32 R7, RZ, RZ, 0x4 ;  /* 0x00000004ff077424 */ /* 0x000fc400078e00ff */
[C---:B------:R-:W-:Y:S01]  /*0330*/  IMAD.WIDE R4, R14.reuse, R5, UR10 ;  /* 0x0000000a0e047e25 */ /* 0x040fe2000f8e0205 */
[----:B------:R1:W5:Y:S03]  /*0340*/  LDG.E R16, desc[UR18][R10.64] ;  /* 0x000000120a107981 */ /* 0x000366000c1e1900 */
[----:B------:R-:W-:Y:S01]  /*0350*/  HFMA2 R27, -RZ, RZ, 0, 2.384185791015625e-07 ;  /* 0x00000004ff1b7431 */ /* 0x000fe200000001ff */
[----:B0-----:R-:W-:Y:S01]  /*0360*/  MOV R9, 0x4 ;  /* 0x0000000400097802 */ /* 0x001fe20000000f00 */
[----:B------:R-:W5:Y:S01]  /*0370*/  LDG.E R15, desc[UR18][R2.64+-0x4] ;  /* 0xfffffc12020f7981 */ /* 0x000f62000c1e1900 */
[----:B------:R-:W-:-:S03]  /*0380*/  IMAD.WIDE R6, R14, R7, UR12 ;  /* 0x0000000c0e067e25 */ /* 0x000fc6000f8e0207 */
[----:B------:R0:W5:Y:S01]  /*0390*/  LDG.E R4, desc[UR18][R4.64] ;  /* 0x0000001204047981 */ /* 0x000162000c1e1900 */
[----:B------:R-:W-:-:S03]  /*03a0*/  IMAD.WIDE R8, R14, R9, UR14 ;  /* 0x0000000e0e087e25 */ /* 0x000fc6000f8e0209 */
[----:B------:R-:W5:Y:S01]  /*03b0*/  LDG.E R23, desc[UR18][R2.64] ;  /* 0x0000001202177981 */ /* 0x000f62000c1e1900 */
[----:B-1----:R-:W-:-:S03]  /*03c0*/  IMAD.WIDE R10, R14, R27, UR16 ;  /* 0x000000100e0a7e25 */ /* 0x002fc6000f8e021b */
[----:B------:R-:W5:Y:S04]  /*03d0*/  LDG.E R7, desc[UR18][R6.64] ;  /* 0x0000001206077981 */ /* 0x000f68000c1e1900 */
[----:B------:R-:W5:Y:S04]  /*03e0*/  LDG.E R24, desc[UR18][R2.64+0x4] ;  /* 0x0000041202187981 */ /* 0x000f68000c1e1900 */
[----:B------:R-:W5:Y:S04]  /*03f0*/  LDG.E R8, desc[UR18][R8.64] ;  /* 0x0000001208087981 */ /* 0x000f68000c1e1900 */
[----:B------:R-:W5:Y:S04]  /*0400*/  LDG.E R25, desc[UR18][R2.64+0x8] ;  /* 0x0000081202197981 */ /* 0x000f68000c1e1900 */
[----:B------:R-:W5:Y:S04]  /*0410*/  LDG.E R10, desc[UR18][R10.64] ;  /* 0x000000120a0a7981 */ /* 0x000f68000c1e1900 */
[----:B------:R1:W5:Y:S01]  /*0420*/  LDG.E R27, desc[UR18][R2.64+0xc] ;  /* 0x00000c12021b7981 */ /* 0x000362000c1e1900 */
[----:B------:R-:W-:-:S04]  /*0430*/  UIADD3 UR5, UPT, UPT, UR5, 0x8, URZ ;  /* 0x0000000805057890 */ /* 0x000fc8000fffe0ff */
[----:B------:R-:W-:Y:S01]  /*0440*/  UISETP.NE.AND UP0, UPT, UR5, URZ, UPT ;  /* 0x000000ff0500728c */ /* 0x000fe2000bf05270 */
[----:B0-----:R-:W-:Y:S02]  /*0450*/  MOV R5, UR20 ;  /* 0x0000001400057c02 */ /* 0x001fe40008000f00 */
[----:B-1----:R-:W-:-:S03]  /*0460*/  IADD3 R2, P0, PT, R2, 0x20, RZ ;  /* 0x0000002002027810 */ /* 0x002fc60007f1e0ff */
[----:B------:R-:W-:Y:S01]  /*0470*/  IMAD R14, R5, 0x8, R14 ;  /* 0x00000008050e7824 */ /* 0x000fe200078e020e */
[----:B------:R-:W-:Y:S01]  /*0480*/  IADD3.X R3, PT, PT, RZ, R3, RZ, P0, !PT ;  /* 0x00000003ff037210 */ /* 0x000fe200007fe4ff */
[----:B--2---:R-:W-:-:S04]  /*0490*/  FFMA R22, R21, R22, R12 ;  /* 0x0000001615167223 */ /* 0x004fc8000000000c */
[----:B---3--:R-:W-:-:S04]  /*04a0*/  FFMA R20, R19, R20, R22 ;  /* 0x0000001413147223 */ /* 0x008fc80000000016 */
[----:B----4-:R-:W-:-:S04]  /*04b0*/  FFMA R18, R17, R18, R20 ;  /* 0x0000001211127223 */ /* 0x010fc80000000014 */
[----:B-----5:R-:W-:-:S04]  /*04c0*/  FFMA R16, R15, R16, R18 ;  /* 0x000000100f107223 */ /* 0x020fc80000000012 */
[----:B------:R-:W-:-:S04]  /*04d0*/  FFMA R23, R23, R4, R16 ;  /* 0x0000000417177223 */ /* 0x000fc80000000010 */
[----:B------:R-:W-:-:S04]  /*04e0*/  FFMA R24, R24, R7, R23 ;  /* 0x0000000718187223 */ /* 0x000fc80000000017 */
[----:B------:R-:W-:-:S04]  /*04f0*/  FFMA R8, R25, R8, R24 ;  /* 0x0000000819087223 */ /* 0x000fc80000000018 */
[----:B------:R-:W-:Y:S01]  /*0500*/  FFMA R12, R27, R10, R8 ;  /* 0x0000000a1b0c7223 */ /* 0x000fe20000000008 */
[----:B------:R-:W-:Y:S06]  /*0510*/  BRA.U UP0, `(.L_x_1) ;  /* 0xfffffffd003c7547 */ /* 0x000fec000b83ffff */
.L_x_0:
[----:B------:R-:W-:-:S04]  /*0520*/  ULOP3.LUT UR6, UR20, 0x7, URZ, 0xc0, !UPT ;  /* 0x0000000714067892 */ /* 0x000fc8000f8ec0ff */
[----:B------:R-:W-:-:S09]  /*0530*/  UISETP.NE.AND UP0, UPT, UR6, URZ, UPT ;  /* 0x000000ff0600728c */ /* 0x000fd2000bf05270 */
[----:B------:R-:W-:Y:S05]  /*0540*/  BRA.U !UP0, `(.L_x_2) ;  /* 0x0000000508387547 */ /* 0x000fea000b800000 */
[----:B------:R-:W-:Y:S02]  /*0550*/  UISETP.GE.U32.AND UP0, UPT, UR6, 0x4, UPT ;  /* 0x000000040600788c */ /* 0x000fe4000bf06070 */
[----:B------:R-:W-:-:S04]  /*0560*/  ULOP3.LUT UR5, UR20, 0x3, URZ, 0xc0, !UPT ;  /* 0x0000000314057892 */ /* 0x000fc8000f8ec0ff */
[----:B------:R-:W-:-:S03]  /*0570*/  UISETP.NE.AND UP1, UPT, UR5, URZ, UPT ;  /* 0x000000ff0500728c */ /* 0x000fc6000bf25270 */
[----:B------:R-:W-:Y:S08]  /*0580*/  BRA.U !UP0, `(.L_x_3) ;  /* 0x00000001087c7547 */ /* 0x000ff0000b800000 */
[----:B------:R-:W1:Y:S01]  /*0590*/  LDC.64 R6, c[0x0][0x388] ;  /* 0x0000e200ff067b82 */ /* 0x000e620000000a00 */
[----:B------:R-:W2:Y:S01]  /*05a0*/  LDCU.64 UR6, c[0x0][0x380] ;  /* 0x00007000ff0677ac */ /* 0x000ea20008000a00 */
[----:B------:R-:W-:Y:S01]  /*05b0*/  MOV R9, UR4 ;  /* 0x0000000400097c02 */ /* 0x000fe20008000f00 */
[----:B------:R-:W-:Y:S01]  /*05c0*/  IMAD.U32 R11, RZ, RZ, UR20 ;  /* 0x00000014ff0b7e24 */ /* 0x000fe2000f8e00ff */
[C---:B------:R-:W-:Y:S02]  /*05d0*/  IADD3 R3, PT, PT, R13.reuse, UR4, RZ ;  /* 0x000000040d037c10 */ /* 0x040fe4000fffe0ff */
[----:B------:R-:W-:Y:S01]  /*05e0*/  IADD3 R10, P0, PT, R13, UR4, RZ ;  /* 0x000000040d0a7c10 */ /* 0x000fe2000ff1e0ff */
[----:B------:R-:W-:Y:S01]  /*05f0*/  IMAD R9, R9, UR20, R0 ;  /* 0x0000001409097c24 */ /* 0x000fe2000f8e0200 */
[----:B------:R-:W3:Y:S01]  /*0600*/  LDC.64 R4, c[0x0][0x380] ;  /* 0x0000e000ff047b82 */ /* 0x000ee20000000a00 */
[----:B------:R-:W-:Y:S02]  /*0610*/  MOV R15, UR20 ;  /* 0x00000014000f7c02 */ /* 0x000fe40008000f00 */
[----:B-1----:R-:W-:Y:S01]  /*0620*/  IMAD.WIDE R6, R9, 0x4, R6 ;  /* 0x0000000409067825 */ /* 0x002fe200078e0206 */
[----:B------:R-:W-:-:S05]  /*0630*/  MOV R9, UR20 ;  /* 0x0000001400097c02 */ /* 0x000fca0008000f00 */
[----:B------:R-:W-:Y:S02]  /*0640*/  IMAD.WIDE R8, R9, 0x4, R6 ;  /* 0x0000000409087825 */ /* 0x000fe400078e0206 */
[----:B0-----:R-:W4:Y:S02]  /*0650*/  LDG.E R6, desc[UR18][R6.64] ;  /* 0x0000001206067981 */ /* 0x001f24000c1e1900 */
[----:B---3--:R-:W-:Y:S01]  /*0660*/  IMAD.WIDE.U32 R4, R3, 0x4, R4 ;  /* 0x0000000403047825 */ /* 0x008fe200078e0004 */
[----:B------:R-:W-:Y:S01]  /*0670*/  IADD3.X R3, PT, PT, RZ, RZ, RZ, P0, !PT ;  /* 0x000000ffff037210 */ /* 0x000fe200007fe4ff */
[----:B------:R-:W3:Y:S01]  /*0680*/  LDG.E R17, desc[UR18][R8.64] ;  /* 0x0000001208117981 */ /* 0x000ee2000c1e1900 */
[----:B--2---:R-:W-:-:S03]  /*0690*/  LEA R2, P0, R10, UR6, 0x2 ;  /* 0x000000060a027c11 */ /* 0x004fc6000f8010ff */
[----:B------:R-:W4:Y:S01]  /*06a0*/  LDG.E R5, desc[UR18][R4.64] ;  /* 0x0000001204057981 */ /* 0x000f22000c1e1900 */
[----:B------:R-:W-:Y:S01]  /*06b0*/  LEA.HI.X R3, R10, UR7, R3, 0x2, P0 ;  /* 0x000000070a037c11 */ /* 0x000fe200080f1403 */
[----:B------:R-:W-:-:S04]  /*06c0*/  IMAD.WIDE R10, R11, 0x4, R8 ;  /* 0x000000040b0a7825 */ /* 0x000fc800078e0208 */
[----:B------:R-:W3:Y:S01]  /*06d0*/  LDG.E R16, desc[UR18][R2.64+0x4] ;  /* 0x0000041202107981 */ /* 0x000ee2000c1e1900 */
[----:B------:R-:W-:-:S03]  /*06e0*/  IMAD.WIDE R14, R15, 0x4, R10 ;  /* 0x000000040f0e7825 */ /* 0x000fc600078e020a */
[----:B------:R-:W2:Y:S04]  /*06f0*/  LDG.E R19, desc[UR18][R10.64] ;  /* 0x000000120a137981 */ /* 0x000ea8000c1e1900 */
[----:B------:R-:W2:Y:S04]  /*0700*/  LDG.E R18, desc[UR18][R2.64+0x8] ;  /* 0x0000081202127981 */ /* 0x000ea8000c1e1900 */
[----:B------:R-:W5:Y:S04]  /*0710*/  LDG.E R20, desc[UR18][R2.64+0xc] ;  /* 0x00000c1202147981 */ /* 0x000f68000c1e1900 */
[----:B------:R-:W5:Y:S01]  /*0720*/  LDG.E R14, desc[UR18][R14.64] ;  /* 0x000000120e0e7981 */ /* 0x000f62000c1e1900 */
[----:B------:R-:W-:Y:S01]  /*0730*/  UIADD3 UR4, UPT, UPT, UR4, 0x4, URZ ;  /* 0x0000000404047890 */ /* 0x000fe2000fffe0ff */
[----:B----4-:R-:W-:-:S04]  /*0740*/  FFMA R5, R5, R6, R12 ;  /* 0x0000000605057223 */ /* 0x010fc8000000000c */
[----:B---3--:R-:W-:-:S04]  /*0750*/  FFMA R5, R16, R17, R5 ;  /* 0x0000001110057223 */ /* 0x008fc80000000005 */
[----:B--2---:R-:W-:-:S04]  /*0760*/  FFMA R5, R18, R19, R5 ;  /* 0x0000001312057223 */ /* 0x004fc80000000005 */
[----:B-----5:R-:W-:-:S07]  /*0770*/  FFMA R12, R20, R14, R5 ;  /* 0x0000000e140c7223 */ /* 0x020fce0000000005 */
.L_x_3:
[----:B------:R-:W-:Y:S05]  /*0780*/  BRA.U !UP1, `(.L_x_2) ;  /* 0x0000000109a87547 */ /* 0x000fea000b800000 */
[----:B------:R-:W-:Y:S01]  /*0790*/  UISETP.NE.AND UP0, UPT, UR5, 0x1, UPT ;  /* 0x000000010500788c */ /* 0x000fe2000bf05270 */
[----:B------:R-:W-:Y:S01]  /*07a0*/  IMAD.U32 R7, RZ, RZ, UR4 ;  /* 0x00000004ff077e24 */ /* 0x000fe2000f8e00ff */
[----:B------:R-:W-:Y:S02]  /*07b0*/  ULOP3.LUT UR5, UR20, 0x1, URZ, 0xc0, !UPT ;  /* 0x0000000114057892 */ /* 0x000fe4000f8ec0ff */
[----:B------:R-:W-:Y:S02]  /*07c0*/  MOV R15, UR20 ;  /* 0x00000014000f7c02 */ /* 0x000fe40008000f00 */
[----:B------:R-:W-:Y:S01]  /*07d0*/  UISETP.NE.U32.AND UP1, UPT, UR5, 0x1, UPT ;  /* 0x000000010500788c */ /* 0x000fe2000bf25070 */
[----:B------:R-:W-:-:S04]  /*07e0*/  PLOP3.LUT P1, PT, PT, PT, UP0, 0x80, 0x8 ;  /* 0x000000000008781c */ /* 0x000fc80003f2f008 */
[----:B------:R-:W1:Y:S01]  /*07f0*/  @UP0 LDCU.128 UR8, c[0x0][0x380] ;  /* 0x00007000ff0807ac */ /* 0x000e620008000c00 */
[----:B------:R-:W-:Y:S01]  /*0800*/  PLOP3.LUT P0, PT, PT, PT, UP1, 0x80, 0x8 ;  /* 0x000000000008781c */ /* 0x000fe20003f0f018 */
[----:B------:R-:W2:Y:S04]  /*0810*/  @UP0 LDCU.64 UR6, c[0x0][0x380] ;  /* 0x00007000ff0607ac */ /* 0x000ea80008000a00 */
[----:B------:R-:W3:Y:S03]  /*0820*/  @!UP1 LDCU.128 UR12, c[0x0][0x380] ;  /* 0x00007000ff0c97ac */ /* 0x000ee60008000c00 */
[C---:B------:R-:W-:Y:S02]  /*0830*/  @P1 IADD3 R3, PT, PT, R13.reuse, UR4, RZ ;  /* 0x000000040d031c10 */ /* 0x040fe4000fffe0ff */
[----:B------:R-:W-:Y:S01]  /*0840*/  @P1 IADD3 R6, P2, PT, R13, UR4, RZ ;  /* 0x000000040d061c10 */ /* 0x000fe2000ff5e0ff */
[----:B------:R-:W-:Y:S01]  /*0850*/  @UP0 UIADD3 UR4, UPT, UPT, UR4, 0x2, URZ ;  /* 0x0000000204040890 */ /* 0x000fe2000fffe0ff */
[----:B-1----:R-:W-:-:S02]  /*0860*/  MOV R10, UR8 ;  /* 0x00000008000a7c02 */ /* 0x002fc40008000f00 */
[----:B------:R-:W-:Y:S02]  /*0870*/  MOV R11, UR9 ;  /* 0x00000009000b7c02 */ /* 0x000fe40008000f00 */
[----:B------:R-:W-:Y:S02]  /*0880*/  MOV R4, UR10 ;  /* 0x0000000a00047c02 */ /* 0x000fe40008000f00 */
[----:B------:R-:W-:Y:S01]  /*0890*/  MOV R5, UR11 ;  /* 0x0000000b00057c02 */ /* 0x000fe20008000f00 */
[----:B------:R-:W-:-:S04]  /*08a0*/  @P1 IMAD.WIDE.U32 R10, R3, 0x4, R10 ;  /* 0x00000004030a1825 */ /* 0x000fc800078e000a */
[----:B------:R-:W-:Y:S01]  /*08b0*/  @P1 IMAD R3, R7, UR20, R0 ;  /* 0x0000001407031c24 */ /* 0x000fe2000f8e0200 */
[----:B------:R-:W-:Y:S01]  /*08c0*/  @P1 IADD3.X R7, PT, PT, RZ, RZ, RZ, P2, !PT ;  /* 0x000000ffff071210 */ /* 0x000fe200017fe4ff */
[----:B0-----:R-:W4:Y:S01]  /*08d0*/  @P1 LDG.E R11, desc[UR18][R10.64] ;  /* 0x000000120a0b1981 */ /* 0x001f22000c1e1900 */
[C---:B--2---:R-:W-:Y:S01]  /*08e0*/  @P1 LEA R2, P2, R6.reuse, UR6, 0x2 ;  /* 0x0000000606021c11 */ /* 0x044fe2000f8410ff */
[----:B------:R-:W-:Y:S01]  /*08f0*/  @P1 IMAD.WIDE R4, R3, 0x4, R4 ;  /* 0x0000000403041825 */ /* 0x000fe200078e0204 */
[----:B------:R-:W-:Y:S02]  /*0900*/  MOV R19, UR4 ;  /* 0x0000000400137c02 */ /* 0x000fe40008000f00 */
[----:B------:R-:W-:Y:S01]  /*0910*/  @P1 LEA.HI.X R3, R6, UR7, R7, 0x2, P2 ;  /* 0x0000000706031c11 */ /* 0x000fe200090f1407 */
[----:B---3--:R-:W-:Y:S01]  /*0920*/  IMAD.U32 R6, RZ, RZ, UR12 ;  /* 0x0000000cff067e24 */ /* 0x008fe2000f8e00ff */
[----:B------:R-:W-:Y:S01]  /*0930*/  MOV R7, UR13 ;  /* 0x0000000d00077c02 */ /* 0x000fe20008000f00 */
[----:B------:R-:W-:Y:S01]  /*0940*/  @P1 IMAD.WIDE R14, R15, 0x4, R4 ;  /* 0x000000040f0e1825 */ /* 0x000fe200078e0204 */
[----:B------:R-:W-:Y:S01]  /*0950*/  @!P0 IADD3 R17, PT, PT, R13, UR4, RZ ;  /* 0x000000040d118c10 */ /* 0x000fe2000fffe0ff */
[----:B------:R-:W4:Y:S01]  /*0960*/  @P1 LDG.E R4, desc[UR18][R4.64] ;  /* 0x0000001204041981 */ /* 0x000f22000c1e1900 */
[----:B------:R-:W-:Y:S01]  /*0970*/  MOV R8, UR14 ;  /* 0x0000000e00087c02 */ /* 0x000fe20008000f00 */
[----:B------:R-:W-:Y:S01]  /*0980*/  @!P0 IMAD R19, R19, UR20, R0 ;  /* 0x0000001413138c24 */ /* 0x000fe2000f8e0200 */
[----:B------:R-:W-:Y:S01]  /*0990*/  MOV R9, UR15 ;  /* 0x0000000f00097c02 */ /* 0x000fe20008000f00 */
[----:B------:R-:W-:Y:S01]  /*09a0*/  @!P0 IMAD.WIDE.U32 R6, R17, 0x4, R6 ;  /* 0x0000000411068825 */ /* 0x000fe200078e0006 */
[----:B------:R-:W2:Y:S03]  /*09b0*/  @P1 LDG.E R14, desc[UR18][R14.64] ;  /* 0x000000120e0e1981 */ /* 0x000ea6000c1e1900 */
[----:B------:R-:W-:Y:S01]  /*09c0*/  @!P0 IMAD.WIDE R8, R19, 0x4, R8 ;  /* 0x0000000413088825 */ /* 0x000fe200078e0208 */
[----:B------:R-:W2:Y:S04]  /*09d0*/  @P1 LDG.E R2, desc[UR18][R2.64+0x4] ;  /* 0x0000041202021981 */ /* 0x000ea8000c1e1900 */
[----:B------:R-:W3:Y:S04]  /*09e0*/  @!P0 LDG.E R7, desc[UR18][R6.64] ;  /* 0x0000001206078981 */ /* 0x000ee8000c1e1900 */
[----:B------:R-:W3:Y:S01]  /*09f0*/  @!P0 LDG.E R8, desc[UR18][R8.64] ;  /* 0x0000001208088981 */ /* 0x000ee2000c1e1900 */
[----:B----4-:R-:W-:-:S04]  /*0a00*/  @P1 FFMA R11, R11, R4, R12 ;  /* 0x000000040b0b1223 */ /* 0x010fc8000000000c */
[----:B--2---:R-:W-:-:S04]  /*0a10*/  @P1 FFMA R12, R2, R14, R11 ;  /* 0x0000000e020c1223 */ /* 0x004fc8000000000b */
[----:B---3--:R-:W-:-:S07]  /*0a20*/  @!P0 FFMA R12, R7, R8, R12 ;  /* 0x00000008070c8223 */ /* 0x008fce000000000c */
.L_x_2:
[----:B------:R-:W1:Y:S01]  /*0a30*/  LDC.64 R2, c[0x0][0x390] ;  /* 0x0000e400ff027b82 */ /* 0x000e620000000a00 */
[----:B------:R-:W-:-:S05]  /*0a40*/  IADD3 R13, PT, PT, R0, R13, RZ ;  /* 0x0000000d000d7210 */ /* 0x000fca0007ffe0ff */
[----:B-1----:R-:W-:-:S05]  /*0a50*/  IMAD.WIDE R2, R13, 0x4, R2 ;  /* 0x000000040d027825 */ /* 0x002fca00078e0202 */
[----:B0-----:R-:W-:Y:S01]  /*0a60*/  STG.E desc[UR18][R2.64], R12 ;  /* 0x0000000c02007986 */ /* 0x001fe2000c101912 */
[----:B------:R-:W-:Y:S05]  /*0a70*/  EXIT ;  /* 0x000000000000794d */ /* 0x000fea0003800000 */
.L_x_4:
[----:B------:R-:W-:-:S00]  /*0a80*/  BRA `(.L_x_4) ;  /* 0xfffffffc00fc7947 */ /* 0x000fc0000383ffff */
[----:B------:R-:W-:-:S00]  /*0a90*/  NOP ;  /* 0x0000000000007918 */ /* 0x000fc00000000000 */
        /* <DEDUP_REMOVED lines=14> */
.L_x_5:


//--------------------- .nv.shared.reserved.0     --------------------------
	.section	.nv.shared.reserved.0,"aw",@nobits
	.weak		__nv_reservedSMEM_offset_0_alias
	.size		__nv_reservedSMEM_offset_0_alias, 0, 64
	.other		__nv_reservedSMEM_offset_0_alias,@"STO_CUDA_RESERVED_SHARED STV_DEFAULT"
__nv_reservedSMEM_offset_0_alias:
	.zero		0
	.zero		64


//--------------------- .nv.constant0._Z12matMulKernelPfS_S_i --------------------------
	.section	.nv.constant0._Z12matMulKernelPfS_S_i,"a",@progbits
	.sectionflags	@""
	.align	4
.nv.constant0._Z12matMulKernelPfS_S_i:
	.zero		924


//--------------------- SYMBOLS --------------------------

	.type		.nv.reservedSmem.offset0,@object
	.size		.nv.reservedSmem.offset0,0x4
